//
// Generated by NVIDIA NVVM Compiler
//
// Compiler Build ID: CL-36424714
// Cuda compilation tools, release 13.0, V13.0.88
// Based on NVVM 20.0.0
//

.version 9.0
.target sm_100
.address_size 64

	// .globl	_Z5hellov
.extern .func  (.param .b32 func_retval0) vprintf
(
	.param .b64 vprintf_param_0,
	.param .b64 vprintf_param_1
)
;
.global .align 1 .b8 $str[12] = {104, 101, 108, 108, 111, 32, 67, 85, 68, 65, 10};
.global .align 1 .b8 $str$1[15] = {104, 101, 108, 108, 111, 32, 67, 85, 68, 65, 32, 37, 100, 10};
.global .align 1 .b8 $str$2[32] = {72, 101, 108, 108, 111, 32, 102, 114, 111, 109, 32, 98, 108, 111, 99, 107, 32, 37, 100, 44, 32, 116, 104, 114, 101, 97, 100, 32, 37, 100, 10};

.visible .entry _Z5hellov()
{
	.local .align 8 .b8 	__local_depot0[8];
	.reg .b64 	%SP;
	.reg .b64 	%SPL;
	.reg .b32 	%r<9>;
	.reg .b64 	%rd<9>;

	mov.u64 	%SPL, __local_depot0;
	cvta.local.u64 	%SP, %SPL;
	add.u64 	%rd1, %SP, 0;
	add.u64 	%rd2, %SPL, 0;
	mov.u64 	%rd3, $str;
	cvta.global.u64 	%rd4, %rd3;
	{ // callseq 0, 0
	.param .b64 param0;
	st.param.b64 	[param0], %rd4;
	.param .b64 param1;
	st.param.b64 	[param1], 0;
	.param .b32 retval0;
	call.uni (retval0), 
	vprintf, 
	(
	param0, 
	param1
	);
	ld.param.b32 	%r1, [retval0];
	} // callseq 0
	mov.u32 	%r3, %tid.x;
	st.local.u32 	[%rd2], %r3;
	mov.u64 	%rd5, $str$1;
	cvta.global.u64 	%rd6, %rd5;
	{ // callseq 1, 0
	.param .b64 param0;
	st.param.b64 	[param0], %rd6;
	.param .b64 param1;
	st.param.b64 	[param1], %rd1;
	.param .b32 retval0;
	call.uni (retval0), 
	vprintf, 
	(
	param0, 
	param1
	);
	ld.param.b32 	%r4, [retval0];
	} // callseq 1
	mov.u32 	%r6, %ctaid.x;
	st.local.v2.u32 	[%rd2], {%r6, %r3};
	mov.u64 	%rd7, $str$2;
	cvta.global.u64 	%rd8, %rd7;
	{ // callseq 2, 0
	.param .b64 param0;
	st.param.b64 	[param0], %rd8;
	.param .b64 param1;
	st.param.b64 	[param1], %rd1;
	.param .b32 retval0;
	call.uni (retval0), 
	vprintf, 
	(
	param0, 
	param1
	);
	ld.param.b32 	%r7, [retval0];
	} // callseq 2
	ret;

}


// ===== COMPILED SASS (sm_100) =====

	.target	sm_100

	.elftype	@"ET_EXEC"


//--------------------- .note.nv.tkinfo           --------------------------
	.section	.note.nv.tkinfo,"",@"SHT_NOTE"
	.sectionflags	@"SHF_NOTE_NV_TKINFO"
	.tkinfo
        /*0018*/ 	.word	0x00000002
        /*0030*/ 	.string	""
        /*0030*/ 	.string	"ptxas"
        /*0030*/ 	.string	"Cuda compilation tools, release 13.0, V13.0.88"
        /*0030*/ 	.string	"Build cuda_13.0.r13.0/compiler.36424714_0"
        /*0030*/ 	.string	"-arch sm_100 -m 64 "



//--------------------- .note.nv.cuinfo           --------------------------
	.section	.note.nv.cuinfo,"",@"SHT_NOTE"
	.sectionflags	@"SHF_NOTE_NV_CUINFO"
        /*0018*/ 	.short	0x0002
        /*001a*/ 	.short	0x0064
        /*001c*/ 	.short	0x0082
	.zero		2


//--------------------- .nv.info                  --------------------------
	.section	.nv.info,"",@"SHT_CUDA_INFO"
	.align	4


	//----- nvinfo : EIATTR_REGCOUNT
	.align		4
        /*0000*/ 	.byte	0x04, 0x2f
        /*0002*/ 	.short	(.L_4 - .L_3)
	.align		4
.L_3:
        /*0004*/ 	.word	index@(_Z5hellov)
        /*0008*/ 	.word	0x00000018


	//----- nvinfo : EIATTR_FRAME_SIZE
	.align		4
.L_4:
        /*000c*/ 	.byte	0x04, 0x11
        /*000e*/ 	.short	(.L_6 - .L_5)
	.align		4
.L_5:
        /*0010*/ 	.word	index@(_Z5hellov)
        /*0014*/ 	.word	0x00000008


	//----- nvinfo : EIATTR_MIN_STACK_SIZE
	.align		4
.L_6:
        /*0018*/ 	.byte	0x04, 0x12
        /*001a*/ 	.short	(.L_8 - .L_7)
	.align		4
.L_7:
        /*001c*/ 	.word	index@(_Z5hellov)
        /*0020*/ 	.word	0x00000008
.L_8:


//--------------------- .nv.compat                --------------------------
	.section	.nv.compat,"",@"SHT_CUDA_COMPAT_INFO"
	.align	4
        /*0000*/ 	.byte	0x02, 0x09, 0x00, 0x00, 0x02, 0x02, 0x01, 0x00, 0x02, 0x05, 0x05, 0x00, 0x03, 0x07, 0x01, 0x01
        /*0010*/ 	.byte	0x02, 0x03, 0x00, 0x00, 0x02, 0x06, 0x01, 0x00, 0x04, 0x0b, 0x08, 0x00, 0x09, 0x00, 0x00, 0x00
        /*0020*/ 	.byte	0x00, 0x00, 0x00, 0x00


//--------------------- .nv.info._Z5hellov        --------------------------
	.section	.nv.info._Z5hellov,"",@"SHT_CUDA_INFO"
	.sectionflags	@""
	.align	4


	//----- nvinfo : EIATTR_CUDA_API_VERSION
	.align		4
        /*0000*/ 	.byte	0x04, 0x37
        /*0002*/ 	.short	(.L_10 - .L_9)
.L_9:
        /*0004*/ 	.word	0x00000082


	//----- nvinfo : EIATTR_SPARSE_MMA_MASK
	.align		4
.L_10:
        /*0008*/ 	.byte	0x03, 0x50
        /*000a*/ 	.short	0x0000


	//----- nvinfo : EIATTR_MAXREG_COUNT
	.align		4
        /*000c*/ 	.byte	0x03, 0x1b
        /*000e*/ 	.short	0x00ff


	//----- nvinfo : EIATTR_EXTERNS
	.align		4
        /*0010*/ 	.byte	0x04, 0x0f
        /*0012*/ 	.short	(.L_12 - .L_11)


	//   ....[0]....
	.align		4
.L_11:
        /*0014*/ 	.word	index@(vprintf)


	//----- nvinfo : EIATTR_MERCURY_ISA_VERSION
	.align		4
.L_12:
        /*0018*/ 	.byte	0x03, 0x5f
        /*001a*/ 	.short	0x0101


	//----- nvinfo : EIATTR_VRC_CTA_INIT_COUNT
	.align		4
        /*001c*/ 	.byte	0x02, 0x4a
	.zero		1
	.zero		1


	//----- nvinfo : EIATTR_SYSCALL_OFFSETS
	.align		4
        /*0020*/ 	.byte	0x04, 0x46
        /*0022*/ 	.short	(.L_14 - .L_13)


	//   ....[0]....
.L_13:
        /*0024*/ 	.word	0x000000d0


	//   ....[1]....
        /*0028*/ 	.word	0x00000170


	//   ....[2]....
        /*002c*/ 	.word	0x00000210


	//----- nvinfo : EIATTR_EXIT_INSTR_OFFSETS
	.align		4
.L_14:
        /*0030*/ 	.byte	0x04, 0x1c
        /*0032*/ 	.short	(.L_16 - .L_15)


	//   ....[0]....
.L_15:
        /*0034*/ 	.word	0x00000220


	//----- nvinfo : EIATTR_SW_WAR
	.align		4
.L_16:
        /*0038*/ 	.byte	0x04, 0x36
        /*003a*/ 	.short	(.L_18 - .L_17)
.L_17:
        /*003c*/ 	.word	0x00000008
.L_18:


//--------------------- .nv.callgraph             --------------------------
	.section	.nv.callgraph,"",@"SHT_CUDA_CALLGRAPH"
	.align	4
	.sectionentsize	8
	.align		4
        /*0000*/ 	.word	0x00000000
	.align		4
        /*0004*/ 	.word	0xffffffff
	.align		4
        /*0008*/ 	.word	index@(_Z5hellov)
	.align		4
        /*000c*/ 	.word	index@(vprintf)
	.align		4
        /*0010*/ 	.word	0x00000000
	.align		4
        /*0014*/ 	.word	0xfffffffe
	.align		4
        /*0018*/ 	.word	0x00000000
	.align		4
        /*001c*/ 	.word	0xfffffffd
	.align		4
        /*0020*/ 	.word	0x00000000
	.align		4
        /*0024*/ 	.word	0xfffffffc


//--------------------- .nv.constant4             --------------------------
	.section	.nv.constant4,"a",@progbits
	.align	8
	.align		8
.nv.constant4:
        /*0000*/ 	.dword	vprintf
	.align		8
        /*0008*/ 	.dword	$str
	.align		8
        /*0010*/ 	.dword	$str$1
	.align		8
        /*0018*/ 	.dword	$str$2


//--------------------- .text._Z5hellov           --------------------------
	.section	.text._Z5hellov,"ax",@progbits
	.align	128
        .global         _Z5hellov
        .type           _Z5hellov,@function
        .size           _Z5hellov,(.L_x_4 - _Z5hellov)
        .other          _Z5hellov,@"STO_CUDA_ENTRY STV_DEFAULT"
_Z5hellov:
.text._Z5hellov:
[----:B------:R-:W0:Y:S01]  /*0000*/  LDC R1, c[0x0][0x37c] ;  /* 0x0000df00ff017b82 */ /* 0x000e220000000800 */
[----:B------:R-:W-:Y:S01]  /*0010*/  MOV R2, 0x0 ;  /* 0x0000000000027802 */ /* 0x000fe20000000f00 */
[----:B------:R-:W1:Y:S01]  /*0020*/  LDCU UR4, c[0x0][0x2f8] ;  /* 0x00005f00ff0477ac */ /* 0x000e620008000800 */
[----:B0-----:R-:W-:Y:S01]  /*0030*/  VIADD R1, R1, 0xfffffff8 ;  /* 0xfffffff801017836 */ /* 0x001fe20000000000 */
[----:B------:R-:W-:-:S04]  /*0040*/  CS2R R6, SRZ ;  /* 0x0000000000067805 */ /* 0x000fc8000001ff00 */
[----:B------:R0:W2:Y:S01]  /*0050*/  LDC.64 R8, c[0x4][R2] ;  /* 0x0100000002087b82 */ /* 0x0000a20000000a00 */
[----:B------:R-:W3:Y:S01]  /*0060*/  LDCU.64 UR6, c[0x4][0x8] ;  /* 0x01000100ff0677ac */ /* 0x000ee20008000a00 */
[----:B------:R-:W4:Y:S01]  /*0070*/  LDCU UR5, c[0x0][0x2fc] ;  /* 0x00005f80ff0577ac */ /* 0x000f220008000800 */
[----:B-1----:R-:W-:Y:S01]  /*0080*/  IADD3 R18, P0, PT, R1, UR4, RZ ;  /* 0x0000000401127c10 */ /* 0x002fe2000ff1e0ff */
[----:B---3--:R-:W-:Y:S02]  /*0090*/  IMAD.U32 R4, RZ, RZ, UR6 ;  /* 0x00000006ff047e24 */ /* 0x008fe4000f8e00ff */
[----:B------:R-:W-:Y:S01]  /*00a0*/  IMAD.U32 R5, RZ, RZ, UR7 ;  /* 0x00000007ff057e24 */ /* 0x000fe2000f8e00ff */
[----:B0---4-:R-:W-:-:S09]  /*00b0*/  IADD3.X R19, PT, PT, RZ, UR5, RZ, P0, !PT ;  /* 0x00000005ff137c10 */ /* 0x011fd200087fe4ff */
[----:B------:R-:W-:-:S07]  /*00c0*/  LEPC R20, `(.L_x_0) ;  /* 0x000000001014794e */ /* 0x000fce0000000000 */
[----:B--2---:R-:W-:Y:S05]  /*00d0*/  CALL.ABS.NOINC R8 ;  /* 0x0000000008007343 */ /* 0x004fea0003c00000 */
.L_x_0:
[----:B------:R-:W0:Y:S01]  /*00e0*/  S2R R17, SR_TID.X ;  /* 0x0000000000117919 */ /* 0x000e220000002100 */
[----:B------:R1:W2:Y:S01]  /*00f0*/  LDC.64 R8, c[0x4][R2] ;  /* 0x0100000002087b82 */ /* 0x0002a20000000a00 */
[----:B------:R-:W3:Y:S01]  /*0100*/  LDCU.64 UR4, c[0x4][0x10] ;  /* 0x01000200ff0477ac */ /* 0x000ee20008000a00 */
[----:B------:R-:W-:Y:S01]  /*0110*/  MOV R6, R18 ;  /* 0x0000001200067202 */ /* 0x000fe20000000f00 */
[----:B------:R-:W-:Y:S02]  /*0120*/  IMAD.MOV.U32 R7, RZ, RZ, R19 ;  /* 0x000000ffff077224 */ /* 0x000fe400078e0013 */
[----:B---3--:R-:W-:Y:S02]  /*0130*/  IMAD.U32 R4, RZ, RZ, UR4 ;  /* 0x00000004ff047e24 */ /* 0x008fe4000f8e00ff */
[----:B------:R-:W-:Y:S01]  /*0140*/  IMAD.U32 R5, RZ, RZ, UR5 ;  /* 0x00000005ff057e24 */ /* 0x000fe2000f8e00ff */
[----:B0-----:R1:W-:Y:S06]  /*0150*/  STL [R1], R17 ;  /* 0x0000001101007387 */ /* 0x0013ec0000100800 */
[----:B------:R-:W-:-:S07]  /*0160*/  LEPC R20, `(.L_x_1) ;  /* 0x000000001014794e */ /* 0x000fce0000000000 */
[----:B-12---:R-:W-:Y:S05]  /*0170*/  CALL.ABS.NOINC R8 ;  /* 0x0000000008007343 */ /* 0x006fea0003c00000 */
.L_x_1:
[----:B------:R-:W0:Y:S01]  /*0180*/  S2R R16, SR_CTAID.X ;  /* 0x0000000000107919 */ /* 0x000e220000002500 */
[----:B------:R-:W1:Y:S01]  /*0190*/  LDC.64 R2, c[0x4][R2] ;  /* 0x0100000002027b82 */ /* 0x000e620000000a00 */
[----:B------:R-:W2:Y:S01]  /*01a0*/  LDCU.64 UR4, c[0x4][0x18] ;  /* 0x01000300ff0477ac */ /* 0x000ea20008000a00 */
[----:B------:R-:W-:Y:S01]  /*01b0*/  IMAD.MOV.U32 R6, RZ, RZ, R18 ;  /* 0x000000ffff067224 */ /* 0x000fe200078e0012 */
[----:B------:R-:W-:Y:S01]  /*01c0*/  MOV R7, R19 ;  /* 0x0000001300077202 */ /* 0x000fe20000000f00 */
[----:B--2---:R-:W-:Y:S01]  /*01d0*/  IMAD.U32 R4, RZ, RZ, UR4 ;  /* 0x00000004ff047e24 */ /* 0x004fe2000f8e00ff */
[----:B------:R-:W-:Y:S01]  /*01e0*/  MOV R5, UR5 ;  /* 0x0000000500057c02 */ /* 0x000fe20008000f00 */
[----:B0-----:R0:W-:Y:S06]  /*01f0*/  STL.64 [R1], R16 ;  /* 0x0000001001007387 */ /* 0x0011ec0000100a00 */
[----:B------:R-:W-:-:S07]  /*0200*/  LEPC R20, `(.L_x_2) ;  /* 0x000000001014794e */ /* 0x000fce0000000000 */
[----:B01----:R-:W-:Y:S05]  /*0210*/  CALL.ABS.NOINC R2 ;  /* 0x0000000002007343 */ /* 0x003fea0003c00000 */
.L_x_2:
[----:B------:R-:W-:Y:S05]  /*0220*/  EXIT ;  /* 0x000000000000794d */ /* 0x000fea0003800000 */
.L_x_3:
[----:B------:R-:W-:-:S00]  /*0230*/  BRA `(.L_x_3) ;  /* 0xfffffffc00fc7947 */ /* 0x000fc0000383ffff */
[----:B------:R-:W-:-:S00]  /*0240*/  NOP ;  /* 0x0000000000007918 */ /* 0x000fc00000000000 */
        /* <DEDUP_REMOVED lines=11> */
.L_x_4:


//--------------------- .nv.global.init           --------------------------
	.section	.nv.global.init,"aw",@progbits
.nv.global.init:
	.type		$str,@object
	.size		$str,($str$1 - $str)
$str:
        /*0000*/ 	.byte	0x68, 0x65, 0x6c, 0x6c, 0x6f, 0x20, 0x43, 0x55, 0x44, 0x41, 0x0a, 0x00
	.type		$str$1,@object
	.size		$str$1,($str$2 - $str$1)
$str$1:
        /*000c*/ 	.byte	0x68, 0x65, 0x6c, 0x6c, 0x6f, 0x20, 0x43, 0x55, 0x44, 0x41, 0x20, 0x25, 0x64, 0x0a, 0x00
	.type		$str$2,@object
	.size		$str$2,(.L_2 - $str$2)
$str$2:
        /*001b*/ 	.byte	0x48, 0x65, 0x6c, 0x6c, 0x6f, 0x20, 0x66, 0x72, 0x6f, 0x6d, 0x20, 0x62, 0x6c, 0x6f, 0x63, 0x6b
        /*002b*/ 	.byte	0x20, 0x25, 0x64, 0x2c, 0x20, 0x74, 0x68, 0x72, 0x65, 0x61, 0x64, 0x20, 0x25, 0x64, 0x0a, 0x00
.L_2:


//--------------------- .nv.shared.reserved.0     --------------------------
	.section	.nv.shared.reserved.0,"aw",@nobits
	.weak		__nv_reservedSMEM_offset_0_alias
	.size		__nv_reservedSMEM_offset_0_alias, 0, 64
	.other		__nv_reservedSMEM_offset_0_alias,@"STO_CUDA_RESERVED_SHARED STV_DEFAULT"
__nv_reservedSMEM_offset_0_alias:
	.zero		0
	.zero		64


//--------------------- .nv.constant0._Z5hellov   --------------------------
	.section	.nv.constant0._Z5hellov,"a",@progbits
	.sectionflags	@""
	.align	4
.nv.constant0._Z5hellov:
	.zero		896


//--------------------- SYMBOLS --------------------------

	.type		.nv.reservedSmem.offset0,@object
	.size		.nv.reservedSmem.offset0,0x4
	.type		vprintf,@function
